//
// Generated by NVIDIA NVVM Compiler
//
// Compiler Build ID: CL-36424714
// Cuda compilation tools, release 13.0, V13.0.88
// Based on NVVM 20.0.0
//

.version 9.0
.target sm_100
.address_size 64

	// .globl	_Z16matrix_transposePfS_

.visible .entry _Z16matrix_transposePfS_(
	.param .u64 .ptr .align 1 _Z16matrix_transposePfS__param_0,
	.param .u64 .ptr .align 1 _Z16matrix_transposePfS__param_1
)
{
	.reg .pred 	%p<4>;
	.reg .b32 	%r<12>;
	.reg .b32 	%f<2>;
	.reg .b64 	%rd<9>;

	ld.param.u64 	%rd1, [_Z16matrix_transposePfS__param_0];
	ld.param.u64 	%rd2, [_Z16matrix_transposePfS__param_1];
	mov.u32 	%r3, %ctaid.x;
	mov.u32 	%r4, %ntid.x;
	mov.u32 	%r5, %tid.x;
	mad.lo.s32 	%r1, %r3, %r4, %r5;
	mov.u32 	%r6, %ctaid.y;
	mov.u32 	%r7, %ntid.y;
	mov.u32 	%r8, %tid.y;
	mad.lo.s32 	%r9, %r6, %r7, %r8;
	setp.gt.s32 	%p1, %r1, 19;
	setp.gt.u32 	%p2, %r9, 29;
	or.pred  	%p3, %p1, %p2;
	@%p3 bra 	$L__BB0_2;
	cvta.to.global.u64 	%rd3, %rd2;
	cvta.to.global.u64 	%rd4, %rd1;
	mad.lo.s32 	%r10, %r1, 30, %r9;
	mad.lo.s32 	%r11, %r9, 20, %r1;
	mul.wide.s32 	%rd5, %r10, 4;
	add.s64 	%rd6, %rd3, %rd5;
	ld.global.f32 	%f1, [%rd6];
	mul.wide.s32 	%rd7, %r11, 4;
	add.s64 	%rd8, %rd4, %rd7;
	st.global.f32 	[%rd8], %f1;
$L__BB0_2:
	ret;

}


// ===== COMPILED SASS (sm_100) =====

	.target	sm_100

	.elftype	@"ET_EXEC"


//--------------------- .note.nv.tkinfo           --------------------------
	.section	.note.nv.tkinfo,"",@"SHT_NOTE"
	.sectionflags	@"SHF_NOTE_NV_TKINFO"
	.tkinfo
        /*0018*/ 	.word	0x00000002
        /*0030*/ 	.string	""
        /*0030*/ 	.string	"ptxas"
        /*0030*/ 	.string	"Cuda compilation tools, release 13.0, V13.0.88"
        /*0030*/ 	.string	"Build cuda_13.0.r13.0/compiler.36424714_0"
        /*0030*/ 	.string	"-arch sm_100 -m 64 "



//--------------------- .note.nv.cuinfo           --------------------------
	.section	.note.nv.cuinfo,"",@"SHT_NOTE"
	.sectionflags	@"SHF_NOTE_NV_CUINFO"
        /*0018*/ 	.short	0x0002
        /*001a*/ 	.short	0x0064
        /*001c*/ 	.short	0x0082
	.zero		2


//--------------------- .nv.info                  --------------------------
	.section	.nv.info,"",@"SHT_CUDA_INFO"
	.align	4


	//----- nvinfo : EIATTR_REGCOUNT
	.align		4
        /*0000*/ 	.byte	0x04, 0x2f
        /*0002*/ 	.short	(.L_1 - .L_0)
	.align		4
.L_0:
        /*0004*/ 	.word	index@(_Z16matrix_transposePfS_)
        /*0008*/ 	.word	0x0000000a


	//----- nvinfo : EIATTR_FRAME_SIZE
	.align		4
.L_1:
        /*000c*/ 	.byte	0x04, 0x11
        /*000e*/ 	.short	(.L_3 - .L_2)
	.align		4
.L_2:
        /*0010*/ 	.word	index@(_Z16matrix_transposePfS_)
        /*0014*/ 	.word	0x00000000


	//----- nvinfo : EIATTR_MIN_STACK_SIZE
	.align		4
.L_3:
        /*0018*/ 	.byte	0x04, 0x12
        /*001a*/ 	.short	(.L_5 - .L_4)
	.align		4
.L_4:
        /*001c*/ 	.word	index@(_Z16matrix_transposePfS_)
        /*0020*/ 	.word	0x00000000
.L_5:


//--------------------- .nv.compat                --------------------------
	.section	.nv.compat,"",@"SHT_CUDA_COMPAT_INFO"
	.align	4
        /*0000*/ 	.byte	0x02, 0x09, 0x00, 0x00, 0x02, 0x02, 0x01, 0x00, 0x02, 0x05, 0x05, 0x00, 0x03, 0x07, 0x01, 0x01
        /*0010*/ 	.byte	0x02, 0x03, 0x00, 0x00, 0x02, 0x06, 0x01, 0x00, 0x04, 0x0b, 0x08, 0x00, 0x09, 0x00, 0x00, 0x00
        /*0020*/ 	.byte	0x00, 0x00, 0x00, 0x00


//--------------------- .nv.info._Z16matrix_transposePfS_ --------------------------
	.section	.nv.info._Z16matrix_transposePfS_,"",@"SHT_CUDA_INFO"
	.sectionflags	@""
	.align	4


	//----- nvinfo : EIATTR_CUDA_API_VERSION
	.align		4
        /*0000*/ 	.byte	0x04, 0x37
        /*0002*/ 	.short	(.L_7 - .L_6)
.L_6:
        /*0004*/ 	.word	0x00000082


	//----- nvinfo : EIATTR_KPARAM_INFO
	.align		4
.L_7:
        /*0008*/ 	.byte	0x04, 0x17
        /*000a*/ 	.short	(.L_9 - .L_8)
.L_8:
        /*000c*/ 	.word	0x00000000
        /*0010*/ 	.short	0x0001
        /*0012*/ 	.short	0x0008
        /*0014*/ 	.byte	0x00, 0xf5, 0x21, 0x00


	//----- nvinfo : EIATTR_KPARAM_INFO
	.align		4
.L_9:
        /*0018*/ 	.byte	0x04, 0x17
        /*001a*/ 	.short	(.L_11 - .L_10)
.L_10:
        /*001c*/ 	.word	0x00000000
        /*0020*/ 	.short	0x0000
        /*0022*/ 	.short	0x0000
        /*0024*/ 	.byte	0x00, 0xf5, 0x21, 0x00


	//----- nvinfo : EIATTR_SPARSE_MMA_MASK
	.align		4
.L_11:
        /*0028*/ 	.byte	0x03, 0x50
        /*002a*/ 	.short	0x0000


	//----- nvinfo : EIATTR_MAXREG_COUNT
	.align		4
        /*002c*/ 	.byte	0x03, 0x1b
        /*002e*/ 	.short	0x00ff


	//----- nvinfo : EIATTR_MERCURY_ISA_VERSION
	.align		4
        /*0030*/ 	.byte	0x03, 0x5f
        /*0032*/ 	.short	0x0101


	//----- nvinfo : EIATTR_VRC_CTA_INIT_COUNT
	.align		4
        /*0034*/ 	.byte	0x02, 0x4a
	.zero		1
	.zero		1


	//----- nvinfo : EIATTR_EXIT_INSTR_OFFSETS
	.align		4
        /*0038*/ 	.byte	0x04, 0x1c
        /*003a*/ 	.short	(.L_13 - .L_12)


	//   ....[0]....
.L_12:
        /*003c*/ 	.word	0x000000b0


	//   ....[1]....
        /*0040*/ 	.word	0x00000150


	//----- nvinfo : EIATTR_CBANK_PARAM_SIZE
	.align		4
.L_13:
        /*0044*/ 	.byte	0x03, 0x19
        /*0046*/ 	.short	0x0010


	//----- nvinfo : EIATTR_PARAM_CBANK
	.align		4
        /*0048*/ 	.byte	0x04, 0x0a
        /*004a*/ 	.short	(.L_15 - .L_14)
	.align		4
.L_14:
        /*004c*/ 	.word	index@(.nv.constant0._Z16matrix_transposePfS_)
        /*0050*/ 	.short	0x0380
        /*0052*/ 	.short	0x0010


	//----- nvinfo : EIATTR_SW_WAR
	.align		4
.L_15:
        /*0054*/ 	.byte	0x04, 0x36
        /*0056*/ 	.short	(.L_17 - .L_16)
.L_16:
        /*0058*/ 	.word	0x00000008
.L_17:


//--------------------- .nv.callgraph             --------------------------
	.section	.nv.callgraph,"",@"SHT_CUDA_CALLGRAPH"
	.align	4
	.sectionentsize	8
	.align		4
        /*0000*/ 	.word	0x00000000
	.align		4
        /*0004*/ 	.word	0xffffffff
	.align		4
        /*0008*/ 	.word	0x00000000
	.align		4
        /*000c*/ 	.word	0xfffffffe
	.align		4
        /*0010*/ 	.word	0x00000000
	.align		4
        /*0014*/ 	.word	0xfffffffd
	.align		4
        /*0018*/ 	.word	0x00000000
	.align		4
        /*001c*/ 	.word	0xfffffffc


//--------------------- .text._Z16matrix_transposePfS_ --------------------------
	.section	.text._Z16matrix_transposePfS_,"ax",@progbits
	.align	128
        .global         _Z16matrix_transposePfS_
        .type           _Z16matrix_transposePfS_,@function
        .size           _Z16matrix_transposePfS_,(.L_x_1 - _Z16matrix_transposePfS_)
        .other          _Z16matrix_transposePfS_,@"STO_CUDA_ENTRY STV_DEFAULT"
_Z16matrix_transposePfS_:
.text._Z16matrix_transposePfS_:
[----:B------:R-:W-:Y:S01]  /*0000*/  LDC R1, c[0x0][0x37c] ;  /* 0x0000df00ff017b82 */ /* 0x000fe20000000800 */
[----:B------:R-:W0:Y:S07]  /*0010*/  S2R R2, SR_TID.Y ;  /* 0x0000000000027919 */ /* 0x000e2e0000002200 */
[----:B------:R-:W1:Y:S01]  /*0020*/  LDC R0, c[0x0][0x360] ;  /* 0x0000d800ff007b82 */ /* 0x000e620000000800 */
[----:B------:R-:W1:Y:S07]  /*0030*/  S2R R3, SR_TID.X ;  /* 0x0000000000037919 */ /* 0x000e6e0000002100 */
[----:B------:R-:W0:Y:S08]  /*0040*/  S2UR UR5, SR_CTAID.Y ;  /* 0x00000000000579c3 */ /* 0x000e300000002600 */
[----:B------:R-:W0:Y:S08]  /*0050*/  LDC R7, c[0x0][0x364] ;  /* 0x0000d900ff077b82 */ /* 0x000e300000000800 */
[----:B------:R-:W1:Y:S01]  /*0060*/  S2UR UR4, SR_CTAID.X ;  /* 0x00000000000479c3 */ /* 0x000e620000002500 */
[----:B0-----:R-:W-:-:S05]  /*0070*/  IMAD R7, R7, UR5, R2 ;  /* 0x0000000507077c24 */ /* 0x001fca000f8e0202 */
[----:B------:R-:W-:Y:S01]  /*0080*/  ISETP.GT.U32.AND P0, PT, R7, 0x1d, PT ;  /* 0x0000001d0700780c */ /* 0x000fe20003f04070 */
[----:B-1----:R-:W-:-:S05]  /*0090*/  IMAD R0, R0, UR4, R3 ;  /* 0x0000000400007c24 */ /* 0x002fca000f8e0203 */
[----:B------:R-:W-:-:S13]  /*00a0*/  ISETP.GT.OR P0, PT, R0, 0x13, P0 ;  /* 0x000000130000780c */ /* 0x000fda0000704670 */
[----:B------:R-:W-:Y:S05]  /*00b0*/  @P0 EXIT ;  /* 0x000000000000094d */ /* 0x000fea0003800000 */
[----:B------:R-:W0:Y:S01]  /*00c0*/  LDC.64 R2, c[0x0][0x388] ;  /* 0x0000e200ff027b82 */ /* 0x000e220000000a00 */
[----:B------:R-:W1:Y:S01]  /*00d0*/  LDCU.64 UR4, c[0x0][0x358] ;  /* 0x00006b00ff0477ac */ /* 0x000e620008000a00 */
[----:B------:R-:W-:-:S04]  /*00e0*/  IMAD R5, R0, 0x1e, R7 ;  /* 0x0000001e00057824 */ /* 0x000fc800078e0207 */
[----:B0-----:R-:W-:Y:S02]  /*00f0*/  IMAD.WIDE R2, R5, 0x4, R2 ;  /* 0x0000000405027825 */ /* 0x001fe400078e0202 */
[----:B------:R-:W0:Y:S04]  /*0100*/  LDC.64 R4, c[0x0][0x380] ;  /* 0x0000e000ff047b82 */ /* 0x000e280000000a00 */
[----:B-1----:R-:W2:Y:S01]  /*0110*/  LDG.E R3, desc[UR4][R2.64] ;  /* 0x0000000402037981 */ /* 0x002ea2000c1e1900 */
[----:B------:R-:W-:-:S04]  /*0120*/  IMAD R7, R7, 0x14, R0 ;  /* 0x0000001407077824 */ /* 0x000fc800078e0200 */
[----:B0-----:R-:W-:-:S05]  /*0130*/  IMAD.WIDE R4, R7, 0x4, R4 ;  /* 0x0000000407047825 */ /* 0x001fca00078e0204 */
[----:B--2---:R-:W-:Y:S01]  /*0140*/  STG.E desc[UR4][R4.64], R3 ;  /* 0x0000000304007986 */ /* 0x004fe2000c101904 */
[----:B------:R-:W-:Y:S05]  /*0150*/  EXIT ;  /* 0x000000000000794d */ /* 0x000fea0003800000 */
.L_x_0:
[----:B------:R-:W-:-:S00]  /*0160*/  BRA `(.L_x_0) ;  /* 0xfffffffc00fc7947 */ /* 0x000fc0000383ffff */
[----:B------:R-:W-:-:S00]  /*0170*/  NOP ;  /* 0x0000000000007918 */ /* 0x000fc00000000000 */
        /* <DEDUP_REMOVED lines=8> */
.L_x_1:


//--------------------- .nv.shared.reserved.0     --------------------------
	.section	.nv.shared.reserved.0,"aw",@nobits
	.weak		__nv_reservedSMEM_offset_0_alias
	.size		__nv_reservedSMEM_offset_0_alias, 0, 64
	.other		__nv_reservedSMEM_offset_0_alias,@"STO_CUDA_RESERVED_SHARED STV_DEFAULT"
__nv_reservedSMEM_offset_0_alias:
	.zero		0
	.zero		64


//--------------------- .nv.constant0._Z16matrix_transposePfS_ --------------------------
	.section	.nv.constant0._Z16matrix_transposePfS_,"a",@progbits
	.sectionflags	@""
	.align	4
.nv.constant0._Z16matrix_transposePfS_:
	.zero		912


//--------------------- SYMBOLS --------------------------

	.type		.nv.reservedSmem.offset0,@object
	.size		.nv.reservedSmem.offset0,0x4
